//
// Generated by NVIDIA NVVM Compiler
//
// Compiler Build ID: CL-36424714
// Cuda compilation tools, release 13.0, V13.0.88
// Based on NVVM 20.0.0
//

.version 9.0
.target sm_100
.address_size 64

	// .globl	_Z18sgemm_naive_matmuliiifPKfS0_fPf

.visible .entry _Z18sgemm_naive_matmuliiifPKfS0_fPf(
	.param .u32 _Z18sgemm_naive_matmuliiifPKfS0_fPf_param_0,
	.param .u32 _Z18sgemm_naive_matmuliiifPKfS0_fPf_param_1,
	.param .u32 _Z18sgemm_naive_matmuliiifPKfS0_fPf_param_2,
	.param .f32 _Z18sgemm_naive_matmuliiifPKfS0_fPf_param_3,
	.param .u64 .ptr .align 1 _Z18sgemm_naive_matmuliiifPKfS0_fPf_param_4,
	.param .u64 .ptr .align 1 _Z18sgemm_naive_matmuliiifPKfS0_fPf_param_5,
	.param .f32 _Z18sgemm_naive_matmuliiifPKfS0_fPf_param_6,
	.param .u64 .ptr .align 1 _Z18sgemm_naive_matmuliiifPKfS0_fPf_param_7
)
{
	.reg .pred 	%p<13>;
	.reg .b32 	%r<46>;
	.reg .b32 	%f<73>;
	.reg .b64 	%rd<40>;

	ld.param.u32 	%r22, [_Z18sgemm_naive_matmuliiifPKfS0_fPf_param_0];
	ld.param.u32 	%r23, [_Z18sgemm_naive_matmuliiifPKfS0_fPf_param_1];
	ld.param.u32 	%r21, [_Z18sgemm_naive_matmuliiifPKfS0_fPf_param_2];
	ld.param.f32 	%f13, [_Z18sgemm_naive_matmuliiifPKfS0_fPf_param_3];
	ld.param.u64 	%rd5, [_Z18sgemm_naive_matmuliiifPKfS0_fPf_param_4];
	ld.param.u64 	%rd6, [_Z18sgemm_naive_matmuliiifPKfS0_fPf_param_5];
	ld.param.f32 	%f14, [_Z18sgemm_naive_matmuliiifPKfS0_fPf_param_6];
	ld.param.u64 	%rd4, [_Z18sgemm_naive_matmuliiifPKfS0_fPf_param_7];
	cvta.to.global.u64 	%rd1, %rd6;
	cvta.to.global.u64 	%rd2, %rd5;
	mov.u32 	%r24, %ctaid.x;
	mov.u32 	%r25, %ntid.x;
	mov.u32 	%r26, %tid.x;
	mad.lo.s32 	%r1, %r24, %r25, %r26;
	mov.u32 	%r27, %ctaid.y;
	mov.u32 	%r28, %ntid.y;
	mov.u32 	%r29, %tid.y;
	mad.lo.s32 	%r30, %r27, %r28, %r29;
	setp.ge.s32 	%p1, %r1, %r22;
	setp.ge.s32 	%p2, %r30, %r23;
	or.pred  	%p3, %p1, %p2;
	@%p3 bra 	$L__BB0_14;
	setp.lt.s32 	%p4, %r21, 1;
	mov.f32 	%f72, 0f00000000;
	@%p4 bra 	$L__BB0_13;
	mul.lo.s32 	%r3, %r21, %r1;
	and.b32  	%r4, %r21, 7;
	setp.lt.u32 	%p5, %r21, 8;
	mov.f32 	%f72, 0f00000000;
	mov.b32 	%r44, 0;
	@%p5 bra 	$L__BB0_5;
	and.b32  	%r44, %r21, 2147483640;
	neg.s32 	%r42, %r44;
	shl.b32 	%r7, %r23, 3;
	add.s64 	%rd3, %rd2, 16;
	mov.f32 	%f72, 0f00000000;
	mul.wide.s32 	%rd11, %r23, 4;
	mov.u32 	%r40, %r3;
	mov.u32 	%r41, %r30;
$L__BB0_4:
	.pragma "nounroll";
	mul.wide.s32 	%rd7, %r40, 4;
	add.s64 	%rd8, %rd3, %rd7;
	ld.global.f32 	%f19, [%rd8+-16];
	mul.wide.s32 	%rd9, %r41, 4;
	add.s64 	%rd10, %rd1, %rd9;
	ld.global.f32 	%f20, [%rd10];
	fma.rn.f32 	%f21, %f19, %f20, %f72;
	ld.global.f32 	%f22, [%rd8+-12];
	add.s64 	%rd12, %rd10, %rd11;
	ld.global.f32 	%f23, [%rd12];
	fma.rn.f32 	%f24, %f22, %f23, %f21;
	ld.global.f32 	%f25, [%rd8+-8];
	add.s64 	%rd13, %rd12, %rd11;
	ld.global.f32 	%f26, [%rd13];
	fma.rn.f32 	%f27, %f25, %f26, %f24;
	ld.global.f32 	%f28, [%rd8+-4];
	add.s64 	%rd14, %rd13, %rd11;
	ld.global.f32 	%f29, [%rd14];
	fma.rn.f32 	%f30, %f28, %f29, %f27;
	ld.global.f32 	%f31, [%rd8];
	add.s64 	%rd15, %rd14, %rd11;
	ld.global.f32 	%f32, [%rd15];
	fma.rn.f32 	%f33, %f31, %f32, %f30;
	ld.global.f32 	%f34, [%rd8+4];
	add.s64 	%rd16, %rd15, %rd11;
	ld.global.f32 	%f35, [%rd16];
	fma.rn.f32 	%f36, %f34, %f35, %f33;
	ld.global.f32 	%f37, [%rd8+8];
	add.s64 	%rd17, %rd16, %rd11;
	ld.global.f32 	%f38, [%rd17];
	fma.rn.f32 	%f39, %f37, %f38, %f36;
	ld.global.f32 	%f40, [%rd8+12];
	add.s64 	%rd18, %rd17, %rd11;
	ld.global.f32 	%f41, [%rd18];
	fma.rn.f32 	%f72, %f40, %f41, %f39;
	add.s32 	%r42, %r42, 8;
	add.s32 	%r41, %r41, %r7;
	add.s32 	%r40, %r40, 8;
	setp.ne.s32 	%p6, %r42, 0;
	@%p6 bra 	$L__BB0_4;
$L__BB0_5:
	setp.eq.s32 	%p7, %r4, 0;
	@%p7 bra 	$L__BB0_13;
	and.b32  	%r15, %r21, 3;
	setp.lt.u32 	%p8, %r4, 4;
	@%p8 bra 	$L__BB0_8;
	add.s32 	%r32, %r44, %r3;
	mul.wide.s32 	%rd19, %r32, 4;
	add.s64 	%rd20, %rd2, %rd19;
	ld.global.f32 	%f43, [%rd20];
	mad.lo.s32 	%r33, %r44, %r23, %r30;
	mul.wide.s32 	%rd21, %r33, 4;
	add.s64 	%rd22, %rd1, %rd21;
	ld.global.f32 	%f44, [%rd22];
	fma.rn.f32 	%f45, %f43, %f44, %f72;
	ld.global.f32 	%f46, [%rd20+4];
	mul.wide.s32 	%rd23, %r23, 4;
	add.s64 	%rd24, %rd22, %rd23;
	ld.global.f32 	%f47, [%rd24];
	fma.rn.f32 	%f48, %f46, %f47, %f45;
	ld.global.f32 	%f49, [%rd20+8];
	add.s64 	%rd25, %rd24, %rd23;
	ld.global.f32 	%f50, [%rd25];
	fma.rn.f32 	%f51, %f49, %f50, %f48;
	ld.global.f32 	%f52, [%rd20+12];
	add.s64 	%rd26, %rd25, %rd23;
	ld.global.f32 	%f53, [%rd26];
	fma.rn.f32 	%f72, %f52, %f53, %f51;
	add.s32 	%r44, %r44, 4;
$L__BB0_8:
	setp.eq.s32 	%p9, %r15, 0;
	@%p9 bra 	$L__BB0_13;
	setp.eq.s32 	%p10, %r15, 1;
	@%p10 bra 	$L__BB0_11;
	add.s32 	%r34, %r44, %r3;
	mul.wide.s32 	%rd27, %r34, 4;
	add.s64 	%rd28, %rd2, %rd27;
	ld.global.f32 	%f55, [%rd28];
	mad.lo.s32 	%r35, %r44, %r23, %r30;
	mul.wide.s32 	%rd29, %r35, 4;
	add.s64 	%rd30, %rd1, %rd29;
	ld.global.f32 	%f56, [%rd30];
	fma.rn.f32 	%f57, %f55, %f56, %f72;
	ld.global.f32 	%f58, [%rd28+4];
	mul.wide.s32 	%rd31, %r23, 4;
	add.s64 	%rd32, %rd30, %rd31;
	ld.global.f32 	%f59, [%rd32];
	fma.rn.f32 	%f72, %f58, %f59, %f57;
	add.s32 	%r44, %r44, 2;
$L__BB0_11:
	and.b32  	%r36, %r21, 1;
	setp.eq.b32 	%p11, %r36, 1;
	not.pred 	%p12, %p11;
	@%p12 bra 	$L__BB0_13;
	add.s32 	%r37, %r44, %r3;
	mul.wide.s32 	%rd33, %r37, 4;
	add.s64 	%rd34, %rd2, %rd33;
	ld.global.f32 	%f60, [%rd34];
	mad.lo.s32 	%r38, %r44, %r23, %r30;
	mul.wide.s32 	%rd35, %r38, 4;
	add.s64 	%rd36, %rd1, %rd35;
	ld.global.f32 	%f61, [%rd36];
	fma.rn.f32 	%f72, %f60, %f61, %f72;
$L__BB0_13:
	mad.lo.s32 	%r39, %r23, %r1, %r30;
	cvta.to.global.u64 	%rd37, %rd4;
	mul.wide.s32 	%rd38, %r39, 4;
	add.s64 	%rd39, %rd37, %rd38;
	ld.global.f32 	%f62, [%rd39];
	mul.f32 	%f63, %f14, %f62;
	fma.rn.f32 	%f64, %f13, %f72, %f63;
	st.global.f32 	[%rd39], %f64;
$L__BB0_14:
	ret;

}


// ===== COMPILED SASS (sm_100) =====

	.target	sm_100

	.elftype	@"ET_EXEC"


//--------------------- .note.nv.tkinfo           --------------------------
	.section	.note.nv.tkinfo,"",@"SHT_NOTE"
	.sectionflags	@"SHF_NOTE_NV_TKINFO"
	.tkinfo
        /*0018*/ 	.word	0x00000002
        /*0030*/ 	.string	""
        /*0030*/ 	.string	"ptxas"
        /*0030*/ 	.string	"Cuda compilation tools, release 13.0, V13.0.88"
        /*0030*/ 	.string	"Build cuda_13.0.r13.0/compiler.36424714_0"
        /*0030*/ 	.string	"-arch sm_100 -m 64 "



//--------------------- .note.nv.cuinfo           --------------------------
	.section	.note.nv.cuinfo,"",@"SHT_NOTE"
	.sectionflags	@"SHF_NOTE_NV_CUINFO"
        /*0018*/ 	.short	0x0002
        /*001a*/ 	.short	0x0064
        /*001c*/ 	.short	0x0082
	.zero		2


//--------------------- .nv.info                  --------------------------
	.section	.nv.info,"",@"SHT_CUDA_INFO"
	.align	4


	//----- nvinfo : EIATTR_REGCOUNT
	.align		4
        /*0000*/ 	.byte	0x04, 0x2f
        /*0002*/ 	.short	(.L_1 - .L_0)
	.align		4
.L_0:
        /*0004*/ 	.word	index@(_Z18sgemm_naive_matmuliiifPKfS0_fPf)
        /*0008*/ 	.word	0x00000020


	//----- nvinfo : EIATTR_FRAME_SIZE
	.align		4
.L_1:
        /*000c*/ 	.byte	0x04, 0x11
        /*000e*/ 	.short	(.L_3 - .L_2)
	.align		4
.L_2:
        /*0010*/ 	.word	index@(_Z18sgemm_naive_matmuliiifPKfS0_fPf)
        /*0014*/ 	.word	0x00000000


	//----- nvinfo : EIATTR_MIN_STACK_SIZE
	.align		4
.L_3:
        /*0018*/ 	.byte	0x04, 0x12
        /*001a*/ 	.short	(.L_5 - .L_4)
	.align		4
.L_4:
        /*001c*/ 	.word	index@(_Z18sgemm_naive_matmuliiifPKfS0_fPf)
        /*0020*/ 	.word	0x00000000
.L_5:


//--------------------- .nv.compat                --------------------------
	.section	.nv.compat,"",@"SHT_CUDA_COMPAT_INFO"
	.align	4
        /*0000*/ 	.byte	0x02, 0x09, 0x00, 0x00, 0x02, 0x02, 0x01, 0x00, 0x02, 0x05, 0x05, 0x00, 0x03, 0x07, 0x01, 0x01
        /*0010*/ 	.byte	0x02, 0x03, 0x00, 0x00, 0x02, 0x06, 0x01, 0x00, 0x04, 0x0b, 0x08, 0x00, 0x09, 0x00, 0x00, 0x00
        /*0020*/ 	.byte	0x00, 0x00, 0x00, 0x00


//--------------------- .nv.info._Z18sgemm_naive_matmuliiifPKfS0_fPf --------------------------
	.section	.nv.info._Z18sgemm_naive_matmuliiifPKfS0_fPf,"",@"SHT_CUDA_INFO"
	.sectionflags	@""
	.align	4


	//----- nvinfo : EIATTR_CUDA_API_VERSION
	.align		4
        /*0000*/ 	.byte	0x04, 0x37
        /*0002*/ 	.short	(.L_7 - .L_6)
.L_6:
        /*0004*/ 	.word	0x00000082


	//----- nvinfo : EIATTR_KPARAM_INFO
	.align		4
.L_7:
        /*0008*/ 	.byte	0x04, 0x17
        /*000a*/ 	.short	(.L_9 - .L_8)
.L_8:
        /*000c*/ 	.word	0x00000000
        /*0010*/ 	.short	0x0007
        /*0012*/ 	.short	0x0028
        /*0014*/ 	.byte	0x00, 0xf5, 0x21, 0x00


	//----- nvinfo : EIATTR_KPARAM_INFO
	.align		4
.L_9:
        /*0018*/ 	.byte	0x04, 0x17
        /*001a*/ 	.short	(.L_11 - .L_10)
.L_10:
        /*001c*/ 	.word	0x00000000
        /*0020*/ 	.short	0x0006
        /*0022*/ 	.short	0x0020
        /*0024*/ 	.byte	0x00, 0xf0, 0x11, 0x00


	//----- nvinfo : EIATTR_KPARAM_INFO
	.align		4
.L_11:
        /*0028*/ 	.byte	0x04, 0x17
        /*002a*/ 	.short	(.L_13 - .L_12)
.L_12:
        /*002c*/ 	.word	0x00000000
        /*0030*/ 	.short	0x0005
        /*0032*/ 	.short	0x0018
        /*0034*/ 	.byte	0x00, 0xf5, 0x21, 0x00


	//----- nvinfo : EIATTR_KPARAM_INFO
	.align		4
.L_13:
        /*0038*/ 	.byte	0x04, 0x17
        /*003a*/ 	.short	(.L_15 - .L_14)
.L_14:
        /*003c*/ 	.word	0x00000000
        /*0040*/ 	.short	0x0004
        /*0042*/ 	.short	0x0010
        /*0044*/ 	.byte	0x00, 0xf5, 0x21, 0x00


	//----- nvinfo : EIATTR_KPARAM_INFO
	.align		4
.L_15:
        /*0048*/ 	.byte	0x04, 0x17
        /*004a*/ 	.short	(.L_17 - .L_16)
.L_16:
        /*004c*/ 	.word	0x00000000
        /*0050*/ 	.short	0x0003
        /*0052*/ 	.short	0x000c
        /*0054*/ 	.byte	0x00, 0xf0, 0x11, 0x00


	//----- nvinfo : EIATTR_KPARAM_INFO
	.align		4
.L_17:
        /*0058*/ 	.byte	0x04, 0x17
        /*005a*/ 	.short	(.L_19 - .L_18)
.L_18:
        /*005c*/ 	.word	0x00000000
        /*0060*/ 	.short	0x0002
        /*0062*/ 	.short	0x0008
        /*0064*/ 	.byte	0x00, 0xf0, 0x11, 0x00


	//----- nvinfo : EIATTR_KPARAM_INFO
	.align		4
.L_19:
        /*0068*/ 	.byte	0x04, 0x17
        /*006a*/ 	.short	(.L_21 - .L_20)
.L_20:
        /*006c*/ 	.word	0x00000000
        /*0070*/ 	.short	0x0001
        /*0072*/ 	.short	0x0004
        /*0074*/ 	.byte	0x00, 0xf0, 0x11, 0x00


	//----- nvinfo : EIATTR_KPARAM_INFO
	.align		4
.L_21:
        /*0078*/ 	.byte	0x04, 0x17
        /*007a*/ 	.short	(.L_23 - .L_22)
.L_22:
        /*007c*/ 	.word	0x00000000
        /*0080*/ 	.short	0x0000
        /*0082*/ 	.short	0x0000
        /*0084*/ 	.byte	0x00, 0xf0, 0x11, 0x00


	//----- nvinfo : EIATTR_SPARSE_MMA_MASK
	.align		4
.L_23:
        /*0088*/ 	.byte	0x03, 0x50
        /*008a*/ 	.short	0x0000


	//----- nvinfo : EIATTR_MAXREG_COUNT
	.align		4
        /*008c*/ 	.byte	0x03, 0x1b
        /*008e*/ 	.short	0x00ff


	//----- nvinfo : EIATTR_MERCURY_ISA_VERSION
	.align		4
        /*0090*/ 	.byte	0x03, 0x5f
        /*0092*/ 	.short	0x0101


	//----- nvinfo : EIATTR_VRC_CTA_INIT_COUNT
	.align		4
        /*0094*/ 	.byte	0x02, 0x4a
	.zero		1
	.zero		1


	//----- nvinfo : EIATTR_EXIT_INSTR_OFFSETS
	.align		4
        /*0098*/ 	.byte	0x04, 0x1c
        /*009a*/ 	.short	(.L_25 - .L_24)


	//   ....[0]....
.L_24:
        /*009c*/ 	.word	0x000000c0


	//   ....[1]....
        /*00a0*/ 	.word	0x00000890


	//----- nvinfo : EIATTR_CBANK_PARAM_SIZE
	.align		4
.L_25:
        /*00a4*/ 	.byte	0x03, 0x19
        /*00a6*/ 	.short	0x0030


	//----- nvinfo : EIATTR_PARAM_CBANK
	.align		4
        /*00a8*/ 	.byte	0x04, 0x0a
        /*00aa*/ 	.short	(.L_27 - .L_26)
	.align		4
.L_26:
        /*00ac*/ 	.word	index@(.nv.constant0._Z18sgemm_naive_matmuliiifPKfS0_fPf)
        /*00b0*/ 	.short	0x0380
        /*00b2*/ 	.short	0x0030


	//----- nvinfo : EIATTR_SW_WAR
	.align		4
.L_27:
        /*00b4*/ 	.byte	0x04, 0x36
        /*00b6*/ 	.short	(.L_29 - .L_28)
.L_28:
        /*00b8*/ 	.word	0x00000008
.L_29:


//--------------------- .nv.callgraph             --------------------------
	.section	.nv.callgraph,"",@"SHT_CUDA_CALLGRAPH"
	.align	4
	.sectionentsize	8
	.align		4
        /*0000*/ 	.word	0x00000000
	.align		4
        /*0004*/ 	.word	0xffffffff
	.align		4
        /*0008*/ 	.word	0x00000000
	.align		4
        /*000c*/ 	.word	0xfffffffe
	.align		4
        /*0010*/ 	.word	0x00000000
	.align		4
        /*0014*/ 	.word	0xfffffffd
	.align		4
        /*0018*/ 	.word	0x00000000
	.align		4
        /*001c*/ 	.word	0xfffffffc


//--------------------- .text._Z18sgemm_naive_matmuliiifPKfS0_fPf --------------------------
	.section	.text._Z18sgemm_naive_matmuliiifPKfS0_fPf,"ax",@progbits
	.align	128
        .global         _Z18sgemm_naive_matmuliiifPKfS0_fPf
        .type           _Z18sgemm_naive_matmuliiifPKfS0_fPf,@function
        .size           _Z18sgemm_naive_matmuliiifPKfS0_fPf,(.L_x_5 - _Z18sgemm_naive_matmuliiifPKfS0_fPf)
        .other          _Z18sgemm_naive_matmuliiifPKfS0_fPf,@"STO_CUDA_ENTRY STV_DEFAULT"
_Z18sgemm_naive_matmuliiifPKfS0_fPf:
.text._Z18sgemm_naive_matmuliiifPKfS0_fPf:
[----:B------:R-:W-:Y:S01]  /*0000*/  LDC R1, c[0x0][0x37c] ;  /* 0x0000df00ff017b82 */ /* 0x000fe20000000800 */
[----:B------:R-:W0:Y:S07]  /*0010*/  S2R R7, SR_TID.Y ;  /* 0x0000000000077919 */ /* 0x000e2e0000002200 */
[----:B------:R-:W1:Y:S01]  /*0020*/  LDC R0, c[0x0][0x360] ;  /* 0x0000d800ff007b82 */ /* 0x000e620000000800 */
[----:B------:R-:W1:Y:S07]  /*0030*/  S2R R5, SR_TID.X ;  /* 0x0000000000057919 */ /* 0x000e6e0000002100 */
[----:B------:R-:W0:Y:S08]  /*0040*/  S2UR UR5, SR_CTAID.Y ;  /* 0x00000000000579c3 */ /* 0x000e300000002600 */
[----:B------:R-:W0:Y:S08]  /*0050*/  LDC R16, c[0x0][0x364] ;  /* 0x0000d900ff107b82 */ /* 0x000e300000000800 */
[----:B------:R-:W1:Y:S08]  /*0060*/  S2UR UR4, SR_CTAID.X ;  /* 0x00000000000479c3 */ /* 0x000e700000002500 */
[----:B------:R-:W2:Y:S01]  /*0070*/  LDC.64 R2, c[0x0][0x380] ;  /* 0x0000e000ff027b82 */ /* 0x000ea20000000a00 */
[----:B0-----:R-:W-:-:S02]  /*0080*/  IMAD R16, R16, UR5, R7 ;  /* 0x0000000510107c24 */ /* 0x001fc4000f8e0207 */
[----:B-1----:R-:W-:-:S03]  /*0090*/  IMAD R0, R0, UR4, R5 ;  /* 0x0000000400007c24 */ /* 0x002fc6000f8e0205 */
[----:B--2---:R-:W-:-:S04]  /*00a0*/  ISETP.GE.AND P0, PT, R16, R3, PT ;  /* 0x000000031000720c */ /* 0x004fc80003f06270 */
[----:B------:R-:W-:-:S13]  /*00b0*/  ISETP.GE.OR P0, PT, R0, R2, P0 ;  /* 0x000000020000720c */ /* 0x000fda0000706670 */
[----:B------:R-:W-:Y:S05]  /*00c0*/  @P0 EXIT ;  /* 0x000000000000094d */ /* 0x000fea0003800000 */
[----:B------:R-:W0:Y:S01]  /*00d0*/  LDC R17, c[0x0][0x388] ;  /* 0x0000e200ff117b82 */ /* 0x000e220000000800 */
[----:B------:R-:W1:Y:S01]  /*00e0*/  LDCU.64 UR6, c[0x0][0x358] ;  /* 0x00006b00ff0677ac */ /* 0x000e620008000a00 */
[----:B------:R-:W-:Y:S01]  /*00f0*/  HFMA2 R26, -RZ, RZ, 0, 0 ;  /* 0x00000000ff1a7431 */ /* 0x000fe200000001ff */
[----:B0-----:R-:W-:-:S13]  /*0100*/  ISETP.GE.AND P0, PT, R17, 0x1, PT ;  /* 0x000000011100780c */ /* 0x001fda0003f06270 */
[----:B-1----:R-:W-:Y:S05]  /*0110*/  @!P0 BRA `(.L_x_0) ;  /* 0x0000000400b88947 */ /* 0x002fea0003800000 */
[C---:B------:R-:W-:Y:S01]  /*0120*/  ISETP.GE.U32.AND P1, PT, R17.reuse, 0x8, PT ;  /* 0x000000081100780c */ /* 0x040fe20003f26070 */
[----:B------:R-:W-:Y:S01]  /*0130*/  IMAD R18, R0, R17, RZ ;  /* 0x0000001100127224 */ /* 0x000fe200078e02ff */
[----:B------:R-:W-:Y:S02]  /*0140*/  LOP3.LUT R25, R17, 0x7, RZ, 0xc0, !PT ;  /* 0x0000000711197812 */ /* 0x000fe400078ec0ff */
[----:B------:R-:W-:Y:S02]  /*0150*/  MOV R26, RZ ;  /* 0x000000ff001a7202 */ /* 0x000fe40000000f00 */
[----:B------:R-:W-:Y:S02]  /*0160*/  ISETP.NE.AND P0, PT, R25, RZ, PT ;  /* 0x000000ff1900720c */ /* 0x000fe40003f05270 */
[----:B------:R-:W-:-:S05]  /*0170*/  MOV R19, RZ ;  /* 0x000000ff00137202 */ /* 0x000fca0000000f00 */
[----:B------:R-:W-:Y:S06]  /*0180*/  @!P1 BRA `(.L_x_1) ;  /* 0x0000000000c49947 */ /* 0x000fec0003800000 */
[----:B------:R-:W0:Y:S01]  /*0190*/  LDCU.64 UR4, c[0x0][0x390] ;  /* 0x00007200ff0477ac */ /* 0x000e220008000a00 */
[----:B------:R-:W-:Y:S02]  /*01a0*/  LOP3.LUT R19, R17, 0x7ffffff8, RZ, 0xc0, !PT ;  /* 0x7ffffff811137812 */ /* 0x000fe400078ec0ff */
[----:B------:R-:W-:Y:S02]  /*01b0*/  MOV R26, RZ ;  /* 0x000000ff001a7202 */ /* 0x000fe40000000f00 */
[----:B------:R-:W-:Y:S02]  /*01c0*/  MOV R2, R18 ;  /* 0x0000001200027202 */ /* 0x000fe40000000f00 */
[----:B------:R-:W-:Y:S02]  /*01d0*/  MOV R22, R16 ;  /* 0x0000001000167202 */ /* 0x000fe40000000f00 */
[----:B------:R-:W-:Y:S01]  /*01e0*/  IADD3 R20, PT, PT, -R19, RZ, RZ ;  /* 0x000000ff13147210 */ /* 0x000fe20007ffe1ff */
[----:B0-----:R-:W-:-:S04]  /*01f0*/  UIADD3 UR4, UP0, UPT, UR4, 0x10, URZ ;  /* 0x0000001004047890 */ /* 0x001fc8000ff1e0ff */
[----:B------:R-:W-:-:S12]  /*0200*/  UIADD3.X UR5, UPT, UPT, URZ, UR5, URZ, UP0, !UPT ;  /* 0x00000005ff057290 */ /* 0x000fd800087fe4ff */
.L_x_2:
[----:B------:R-:W0:Y:S01]  /*0210*/  LDC.64 R14, c[0x0][0x398] ;  /* 0x0000e600ff0e7b82 */ /* 0x000e220000000a00 */
[----:B------:R-:W-:Y:S02]  /*0220*/  MOV R4, UR4 ;  /* 0x0000000400047c02 */ /* 0x000fe40008000f00 */
[----:B------:R-:W-:-:S03]  /*0230*/  MOV R5, UR5 ;  /* 0x0000000500057c02 */ /* 0x000fc60008000f00 */
[----:B------:R-:W-:-:S05]  /*0240*/  IMAD.WIDE R4, R2, 0x4, R4 ;  /* 0x0000000402047825 */ /* 0x000fca00078e0204 */
[----:B------:R-:W2:Y:S04]  /*0250*/  LDG.E R21, desc[UR6][R4.64+-0x10] ;  /* 0xfffff00604157981 */ /* 0x000ea8000c1e1900 */
[----:B------:R-:W3:Y:S04]  /*0260*/  LDG.E R23, desc[UR6][R4.64+-0xc] ;  /* 0xfffff40604177981 */ /* 0x000ee8000c1e1900 */
[----:B------:R-:W4:Y:S01]  /*0270*/  LDG.E R29, desc[UR6][R4.64+-0x8] ;  /* 0xfffff806041d7981 */ /* 0x000f22000c1e1900 */
[----:B0-----:R-:W-:-:S05]  /*0280*/  IMAD.WIDE R14, R22, 0x4, R14 ;  /* 0x00000004160e7825 */ /* 0x001fca00078e020e */
[----:B------:R0:W2:Y:S01]  /*0290*/  LDG.E R24, desc[UR6][R14.64] ;  /* 0x000000060e187981 */ /* 0x0000a2000c1e1900 */
[----:B------:R-:W-:-:S04]  /*02a0*/  IMAD.WIDE R12, R3, 0x4, R14 ;  /* 0x00000004030c7825 */ /* 0x000fc800078e020e */
[C---:B------:R-:W-:Y:S02]  /*02b0*/  IMAD.WIDE R6, R3.reuse, 0x4, R12 ;  /* 0x0000000403067825 */ /* 0x040fe400078e020c */
[----:B------:R-:W3:Y:S02]  /*02c0*/  LDG.E R12, desc[UR6][R12.64] ;  /* 0x000000060c0c7981 */ /* 0x000ee4000c1e1900 */
[C---:B------:R-:W-:Y:S02]  /*02d0*/  IMAD.WIDE R8, R3.reuse, 0x4, R6 ;  /* 0x0000000403087825 */ /* 0x040fe400078e0206 */
[----:B------:R1:W4:Y:S02]  /*02e0*/  LDG.E R28, desc[UR6][R6.64] ;  /* 0x00000006061c7981 */ /* 0x000324000c1e1900 */
[C---:B------:R-:W-:Y:S02]  /*02f0*/  IMAD.WIDE R10, R3.reuse, 0x4, R8 ;  /* 0x00000004030a7825 */ /* 0x040fe400078e0208 */
[----:B------:R-:W5:Y:S02]  /*0300*/  LDG.E R8, desc[UR6][R8.64] ;  /* 0x0000000608087981 */ /* 0x000f64000c1e1900 */
[----:B0-----:R-:W-:-:S05]  /*0310*/  IMAD.WIDE R14, R3, 0x4, R10 ;  /* 0x00000004030e7825 */ /* 0x001fca00078e020a */
[----:B------:R-:W5:Y:S04]  /*0320*/  LDG.E R13, desc[UR6][R14.64] ;  /* 0x000000060e0d7981 */ /* 0x000f68000c1e1900 */
[----:B------:R-:W5:Y:S04]  /*0330*/  LDG.E R9, desc[UR6][R10.64] ;  /* 0x000000060a097981 */ /* 0x000f68000c1e1900 */
[----:B------:R-:W5:Y:S04]  /*0340*/  LDG.E R11, desc[UR6][R4.64+-0x4] ;  /* 0xfffffc06040b7981 */ /* 0x000f68000c1e1900 */
[----:B------:R-:W5:Y:S01]  /*0350*/  LDG.E R10, desc[UR6][R4.64+0x8] ;  /* 0x00000806040a7981 */ /* 0x000f62000c1e1900 */
[----:B--2---:R-:W-:Y:S01]  /*0360*/  FFMA R24, R21, R24, R26 ;  /* 0x0000001815187223 */ /* 0x004fe2000000001a */
[----:B------:R-:W-:-:S02]  /*0370*/  IMAD.WIDE R26, R3, 0x4, R14 ;  /* 0x00000004031a7825 */ /* 0x000fc400078e020e */
[----:B------:R-:W2:Y:S04]  /*0380*/  LDG.E R21, desc[UR6][R4.64] ;  /* 0x0000000604157981 */ /* 0x000ea8000c1e1900 */
[----:B------:R-:W2:Y:S01]  /*0390*/  LDG.E R14, desc[UR6][R4.64+0x4] ;  /* 0x00000406040e7981 */ /* 0x000ea2000c1e1900 */
[----:B-1----:R-:W-:-:S03]  /*03a0*/  IMAD.WIDE R6, R3, 0x4, R26 ;  /* 0x0000000403067825 */ /* 0x002fc600078e021a */
[----:B------:R-:W2:Y:S04]  /*03b0*/  LDG.E R15, desc[UR6][R4.64+0xc] ;  /* 0x00000c06040f7981 */ /* 0x000ea8000c1e1900 */
[----:B------:R-:W2:Y:S04]  /*03c0*/  LDG.E R6, desc[UR6][R6.64] ;  /* 0x0000000606067981 */ /* 0x000ea8000c1e1900 */
[----:B------:R-:W2:Y:S01]  /*03d0*/  LDG.E R5, desc[UR6][R26.64] ;  /* 0x000000061a057981 */ /* 0x000ea2000c1e1900 */
[----:B---3--:R-:W-:Y:S01]  /*03e0*/  FFMA R12, R23, R12, R24 ;  /* 0x0000000c170c7223 */ /* 0x008fe20000000018 */
[----:B------:R-:W-:-:S03]  /*03f0*/  IADD3 R20, PT, PT, R20, 0x8, RZ ;  /* 0x0000000814147810 */ /* 0x000fc60007ffe0ff */
[----:B----4-:R-:W-:Y:S01]  /*0400*/  FFMA R12, R29, R28, R12 ;  /* 0x0000001c1d0c7223 */ /* 0x010fe2000000000c */
[----:B------:R-:W-:Y:S02]  /*0410*/  ISETP.NE.AND P1, PT, R20, RZ, PT ;  /* 0x000000ff1400720c */ /* 0x000fe40003f25270 */
[----:B------:R-:W-:Y:S01]  /*0420*/  LEA R22, R3, R22, 0x3 ;  /* 0x0000001603167211 */ /* 0x000fe200078e18ff */
[----:B-----5:R-:W-:Y:S01]  /*0430*/  FFMA R8, R11, R8, R12 ;  /* 0x000000080b087223 */ /* 0x020fe2000000000c */
[----:B------:R-:W-:-:S03]  /*0440*/  IADD3 R2, PT, PT, R2, 0x8, RZ ;  /* 0x0000000802027810 */ /* 0x000fc60007ffe0ff */
[----:B--2---:R-:W-:-:S04]  /*0450*/  FFMA R9, R21, R9, R8 ;  /* 0x0000000915097223 */ /* 0x004fc80000000008 */
[----:B------:R-:W-:-:S04]  /*0460*/  FFMA R9, R14, R13, R9 ;  /* 0x0000000d0e097223 */ /* 0x000fc80000000009 */
[----:B------:R-:W-:-:S04]  /*0470*/  FFMA R10, R10, R5, R9 ;  /* 0x000000050a0a7223 */ /* 0x000fc80000000009 */
[----:B------:R-:W-:Y:S01]  /*0480*/  FFMA R26, R15, R6, R10 ;  /* 0x000000060f1a7223 */ /* 0x000fe2000000000a */
[----:B------:R-:W-:Y:S06]  /*0490*/  @P1 BRA `(.L_x_2) ;  /* 0xfffffffc005c1947 */ /* 0x000fec000383ffff */
.L_x_1:
[----:B------:R-:W-:Y:S05]  /*04a0*/  @!P0 BRA `(.L_x_0) ;  /* 0x0000000000d48947 */ /* 0x000fea0003800000 */
[----:B------:R-:W-:Y:S02]  /*04b0*/  ISETP.GE.U32.AND P0, PT, R25, 0x4, PT ;  /* 0x000000041900780c */ /* 0x000fe40003f06070 */
[----:B------:R-:W-:-:S04]  /*04c0*/  LOP3.LUT R2, R17, 0x3, RZ, 0xc0, !PT ;  /* 0x0000000311027812 */ /* 0x000fc800078ec0ff */
[----:B------:R-:W-:-:S07]  /*04d0*/  ISETP.NE.AND P1, PT, R2, RZ, PT ;  /* 0x000000ff0200720c */ /* 0x000fce0003f25270 */
[----:B------:R-:W-:Y:S06]  /*04e0*/  @!P0 BRA `(.L_x_3) ;  /* 0x0000000000588947 */ /* 0x000fec0003800000 */
[----:B------:R-:W0:Y:S01]  /*04f0*/  LDC.64 R10, c[0x0][0x398] ;  /* 0x0000e600ff0a7b82 */ /* 0x000e220000000a00 */
[----:B------:R-:W-:Y:S01]  /*0500*/  IMAD R9, R19, R3, R16 ;  /* 0x0000000313097224 */ /* 0x000fe200078e0210 */
[----:B------:R-:W-:-:S06]  /*0510*/  IADD3 R7, PT, PT, R18, R19, RZ ;  /* 0x0000001312077210 */ /* 0x000fcc0007ffe0ff */
[----:B------:R-:W1:Y:S01]  /*0520*/  LDC.64 R4, c[0x0][0x390] ;  /* 0x0000e400ff047b82 */ /* 0x000e620000000a00 */
[----:B0-----:R-:W-:-:S04]  /*0530*/  IMAD.WIDE R10, R9, 0x4, R10 ;  /* 0x00000004090a7825 */ /* 0x001fc800078e020a */
[----:B------:R-:W-:Y:S02]  /*0540*/  IMAD.WIDE R12, R3, 0x4, R10 ;  /* 0x00000004030c7825 */ /* 0x000fe400078e020a */
[----:B------:R-:W2:Y:S02]  /*0550*/  LDG.E R10, desc[UR6][R10.64] ;  /* 0x000000060a0a7981 */ /* 0x000ea4000c1e1900 */
[----:B-1----:R-:W-:-:S04]  /*0560*/  IMAD.WIDE R4, R7, 0x4, R4 ;  /* 0x0000000407047825 */ /* 0x002fc800078e0204 */
[C---:B------:R-:W-:Y:S01]  /*0570*/  IMAD.WIDE R6, R3.reuse, 0x4, R12 ;  /* 0x0000000403067825 */ /* 0x040fe200078e020c */
[----:B------:R-:W2:Y:S04]  /*0580*/  LDG.E R15, desc[UR6][R4.64] ;  /* 0x00000006040f7981 */ /* 0x000ea8000c1e1900 */
[----:B------:R-:W3:Y:S01]  /*0590*/  LDG.E R12, desc[UR6][R12.64] ;  /* 0x000000060c0c7981 */ /* 0x000ee2000c1e1900 */
[----:B------:R-:W-:-:S03]  /*05a0*/  IMAD.WIDE R8, R3, 0x4, R6 ;  /* 0x0000000403087825 */ /* 0x000fc600078e0206 */
[----:B------:R-:W3:Y:S04]  /*05b0*/  LDG.E R14, desc[UR6][R4.64+0x4] ;  /* 0x00000406040e7981 */ /* 0x000ee8000c1e1900 */
[----:B------:R-:W4:Y:S04]  /*05c0*/  LDG.E R20, desc[UR6][R6.64] ;  /* 0x0000000606147981 */ /* 0x000f28000c1e1900 */
[----:B------:R-:W4:Y:S04]  /*05d0*/  LDG.E R21, desc[UR6][R4.64+0x8] ;  /* 0x0000080604157981 */ /* 0x000f28000c1e1900 */
[----:B------:R-:W5:Y:S04]  /*05e0*/  LDG.E R23, desc[UR6][R4.64+0xc] ;  /* 0x00000c0604177981 */ /* 0x000f68000c1e1900 */
[----:B------:R-:W5:Y:S01]  /*05f0*/  LDG.E R8, desc[UR6][R8.64] ;  /* 0x0000000608087981 */ /* 0x000f62000c1e1900 */
[----:B------:R-:W-:Y:S01]  /*0600*/  IADD3 R19, PT, PT, R19, 0x4, RZ ;  /* 0x0000000413137810 */ /* 0x000fe20007ffe0ff */
[----:B--2---:R-:W-:-:S04]  /*0610*/  FFMA R15, R15, R10, R26 ;  /* 0x0000000a0f0f7223 */ /* 0x004fc8000000001a */
[----:B---3--:R-:W-:-:S04]  /*0620*/  FFMA R14, R14, R12, R15 ;  /* 0x0000000c0e0e7223 */ /* 0x008fc8000000000f */
[----:B----4-:R-:W-:-:S04]  /*0630*/  FFMA R14, R21, R20, R14 ;  /* 0x00000014150e7223 */ /* 0x010fc8000000000e */
[----:B-----5:R-:W-:-:S07]  /*0640*/  FFMA R26, R23, R8, R14 ;  /* 0x00000008171a7223 */ /* 0x020fce000000000e */
.L_x_3:
[----:B------:R-:W-:Y:S05]  /*0650*/  @!P1 BRA `(.L_x_0) ;  /* 0x0000000000689947 */ /* 0x000fea0003800000 */
[----:B------:R-:W0:Y:S01]  /*0660*/  LDC.64 R10, c[0x0][0x398] ;  /* 0x0000e600ff0a7b82 */ /* 0x000e220000000a00 */
[----:B------:R-:W-:Y:S02]  /*0670*/  ISETP.NE.AND P0, PT, R2, 0x1, PT ;  /* 0x000000010200780c */ /* 0x000fe40003f05270 */
[----:B------:R-:W-:-:S04]  /*0680*/  LOP3.LUT R17, R17, 0x1, RZ, 0xc0, !PT ;  /* 0x0000000111117812 */ /* 0x000fc800078ec0ff */
[----:B------:R-:W-:Y:S01]  /*0690*/  ISETP.NE.U32.AND P1, PT, R17, 0x1, PT ;  /* 0x000000011100780c */ /* 0x000fe20003f25070 */
[----:B------:R-:W1:Y:S06]  /*06a0*/  LDC.64 R8, c[0x0][0x390] ;  /* 0x0000e400ff087b82 */ /* 0x000e6c0000000a00 */
[C---:B------:R-:W-:Y:S01]  /*06b0*/  @P0 IMAD R15, R19.reuse, R3, R16 ;  /* 0x00000003130f0224 */ /* 0x040fe200078e0210 */
[----:B------:R-:W-:Y:S01]  /*06c0*/  @P0 IADD3 R13, PT, PT, R18, R19, RZ ;  /* 0x00000013120d0210 */ /* 0x000fe20007ffe0ff */
[----:B------:R-:W2:Y:S01]  /*06d0*/  LDC.64 R6, c[0x0][0x390] ;  /* 0x0000e400ff067b82 */ /* 0x000ea20000000a00 */
[----:B------:R-:W-:-:S07]  /*06e0*/  @P0 IADD3 R19, PT, PT, R19, 0x2, RZ ;  /* 0x0000000213130810 */ /* 0x000fce0007ffe0ff */
[----:B------:R-:W3:Y:S01]  /*06f0*/  LDC.64 R4, c[0x0][0x398] ;  /* 0x0000e600ff047b82 */ /* 0x000ee20000000a00 */
[----:B0-----:R-:W-:Y:S01]  /*0700*/  @P0 IMAD.WIDE R10, R15, 0x4, R10 ;  /* 0x000000040f0a0825 */ /* 0x001fe200078e020a */
[----:B------:R-:W-:-:S03]  /*0710*/  @!P1 IADD3 R15, PT, PT, R18, R19, RZ ;  /* 0x00000013120f9210 */ /* 0x000fc60007ffe0ff */
[----:B------:R-:W-:Y:S01]  /*0720*/  @!P1 IMAD R19, R19, R3, R16 ;  /* 0x0000000313139224 */ /* 0x000fe200078e0210 */
[----:B------:R-:W4:Y:S01]  /*0730*/  @P0 LDG.E R2, desc[UR6][R10.64] ;  /* 0x000000060a020981 */ /* 0x000f22000c1e1900 */
[----:B-1----:R-:W-:-:S04]  /*0740*/  @P0 IMAD.WIDE R8, R13, 0x4, R8 ;  /* 0x000000040d080825 */ /* 0x002fc800078e0208 */
[----:B------:R-:W-:Y:S01]  /*0750*/  @P0 IMAD.WIDE R12, R3, 0x4, R10 ;  /* 0x00000004030c0825 */ /* 0x000fe200078e020a */
[----:B------:R-:W4:Y:S03]  /*0760*/  @P0 LDG.E R17, desc[UR6][R8.64] ;  /* 0x0000000608110981 */ /* 0x000f26000c1e1900 */
[----:B--2---:R-:W-:Y:S01]  /*0770*/  @!P1 IMAD.WIDE R6, R15, 0x4, R6 ;  /* 0x000000040f069825 */ /* 0x004fe200078e0206 */
[----:B------:R-:W2:Y:S04]  /*0780*/  @P0 LDG.E R21, desc[UR6][R8.64+0x4] ;  /* 0x0000040608150981 */ /* 0x000ea8000c1e1900 */
[----:B------:R-:W2:Y:S01]  /*0790*/  @P0 LDG.E R12, desc[UR6][R12.64] ;  /* 0x000000060c0c0981 */ /* 0x000ea2000c1e1900 */
[----:B---3--:R-:W-:-:S03]  /*07a0*/  @!P1 IMAD.WIDE R4, R19, 0x4, R4 ;  /* 0x0000000413049825 */ /* 0x008fc600078e0204 */
[----:B------:R-:W3:Y:S04]  /*07b0*/  @!P1 LDG.E R7, desc[UR6][R6.64] ;  /* 0x0000000606079981 */ /* 0x000ee8000c1e1900 */
[----:B------:R-:W3:Y:S01]  /*07c0*/  @!P1 LDG.E R4, desc[UR6][R4.64] ;  /* 0x0000000604049981 */ /* 0x000ee2000c1e1900 */
[----:B----4-:R-:W-:-:S04]  /*07d0*/  @P0 FFMA R2, R17, R2, R26 ;  /* 0x0000000211020223 */ /* 0x010fc8000000001a */
[----:B--2---:R-:W-:-:S04]  /*07e0*/  @P0 FFMA R26, R21, R12, R2 ;  /* 0x0000000c151a0223 */ /* 0x004fc80000000002 */
[----:B---3--:R-:W-:-:S07]  /*07f0*/  @!P1 FFMA R26, R7, R4, R26 ;  /* 0x00000004071a9223 */ /* 0x008fce000000001a */
.L_x_0:
[----:B------:R-:W0:Y:S01]  /*0800*/  LDC.64 R4, c[0x0][0x3a8] ;  /* 0x0000ea00ff047b82 */ /* 0x000e220000000a00 */
[----:B------:R-:W-:Y:S01]  /*0810*/  IMAD R3, R0, R3, R16 ;  /* 0x0000000300037224 */ /* 0x000fe200078e0210 */
[----:B------:R-:W1:Y:S01]  /*0820*/  LDCU UR4, c[0x0][0x3a0] ;  /* 0x00007400ff0477ac */ /* 0x000e620008000800 */
[----:B------:R-:W2:Y:S02]  /*0830*/  LDCU UR5, c[0x0][0x38c] ;  /* 0x00007180ff0577ac */ /* 0x000ea40008000800 */
[----:B0-----:R-:W-:-:S05]  /*0840*/  IMAD.WIDE R2, R3, 0x4, R4 ;  /* 0x0000000403027825 */ /* 0x001fca00078e0204 */
[----:B------:R-:W1:Y:S02]  /*0850*/  LDG.E R0, desc[UR6][R2.64] ;  /* 0x0000000602007981 */ /* 0x000e64000c1e1900 */
[----:B-1----:R-:W-:-:S04]  /*0860*/  FMUL R5, R0, UR4 ;  /* 0x0000000400057c20 */ /* 0x002fc80008400000 */
[----:B--2---:R-:W-:-:S05]  /*0870*/  FFMA R5, R26, UR5, R5 ;  /* 0x000000051a057c23 */ /* 0x004fca0008000005 */
[----:B------:R-:W-:Y:S01]  /*0880*/  STG.E desc[UR6][R2.64], R5 ;  /* 0x0000000502007986 */ /* 0x000fe2000c101906 */
[----:B------:R-:W-:Y:S05]  /*0890*/  EXIT ;  /* 0x000000000000794d */ /* 0x000fea0003800000 */
.L_x_4:
[----:B------:R-:W-:-:S00]  /*08a0*/  BRA `(.L_x_4) ;  /* 0xfffffffc00fc7947 */ /* 0x000fc0000383ffff */
[----:B------:R-:W-:-:S00]  /*08b0*/  NOP ;  /* 0x0000000000007918 */ /* 0x000fc00000000000 */
        /* <DEDUP_REMOVED lines=12> */
.L_x_5:


//--------------------- .nv.shared.reserved.0     --------------------------
	.section	.nv.shared.reserved.0,"aw",@nobits
	.weak		__nv_reservedSMEM_offset_0_alias
	.size		__nv_reservedSMEM_offset_0_alias, 0, 64
	.other		__nv_reservedSMEM_offset_0_alias,@"STO_CUDA_RESERVED_SHARED STV_DEFAULT"
__nv_reservedSMEM_offset_0_alias:
	.zero		0
	.zero		64


//--------------------- .nv.constant0._Z18sgemm_naive_matmuliiifPKfS0_fPf --------------------------
	.section	.nv.constant0._Z18sgemm_naive_matmuliiifPKfS0_fPf,"a",@progbits
	.sectionflags	@""
	.align	4
.nv.constant0._Z18sgemm_naive_matmuliiifPKfS0_fPf:
	.zero		944


//--------------------- SYMBOLS --------------------------

	.type		.nv.reservedSmem.offset0,@object
	.size		.nv.reservedSmem.offset0,0x4
